.version 6.5
.target sm_32
.address_size 64

.visible .entry shf(
	.param .u64 input,
	.param .u64 output
)
{
	.reg .u64 	    in_addr;
    .reg .u64 	    out_addr;
    .reg .u32 	    temp1;
    .reg .u32 	    temp2;
    .reg .u32 	    result;

	ld.param.u64 	in_addr, [input];
    ld.param.u64 	out_addr, [output];

    ld.u32          temp1, [in_addr];
    ld.u32          temp2, [in_addr+4];
	shf.l.wrap.b32  result, temp1, temp2, 14;
    st.u32          [out_addr], result;
	ret;
}


// ===== COMPILED SASS (sm_100) =====

	.target	sm_100

	.elftype	@"ET_EXEC"


//--------------------- .note.nv.tkinfo           --------------------------
	.section	.note.nv.tkinfo,"",@"SHT_NOTE"
	.sectionflags	@"SHF_NOTE_NV_TKINFO"
	.tkinfo
        /*0018*/ 	.word	0x00000002
        /*0030*/ 	.string	""
        /*0030*/ 	.string	"ptxas"
        /*0030*/ 	.string	"Cuda compilation tools, release 13.0, V13.0.88"
        /*0030*/ 	.string	"Build cuda_13.0.r13.0/compiler.36424714_0"
        /*0030*/ 	.string	"-arch sm_100 "



//--------------------- .note.nv.cuinfo           --------------------------
	.section	.note.nv.cuinfo,"",@"SHT_NOTE"
	.sectionflags	@"SHF_NOTE_NV_CUINFO"
        /*0018*/ 	.short	0x0002
        /*001a*/ 	.short	0x0020
        /*001c*/ 	.short	0x0082
	.zero		2


//--------------------- .nv.info                  --------------------------
	.section	.nv.info,"",@"SHT_CUDA_INFO"
	.align	4


	//----- nvinfo : EIATTR_REGCOUNT
	.align		4
        /*0000*/ 	.byte	0x04, 0x2f
        /*0002*/ 	.short	(.L_1 - .L_0)
	.align		4
.L_0:
        /*0004*/ 	.word	index@(shf)
        /*0008*/ 	.word	0x0000000a


	//----- nvinfo : EIATTR_FRAME_SIZE
	.align		4
.L_1:
        /*000c*/ 	.byte	0x04, 0x11
        /*000e*/ 	.short	(.L_3 - .L_2)
	.align		4
.L_2:
        /*0010*/ 	.word	index@(shf)
        /*0014*/ 	.word	0x00000000


	//----- nvinfo : EIATTR_MIN_STACK_SIZE
	.align		4
.L_3:
        /*0018*/ 	.byte	0x04, 0x12
        /*001a*/ 	.short	(.L_5 - .L_4)
	.align		4
.L_4:
        /*001c*/ 	.word	index@(shf)
        /*0020*/ 	.word	0x00000000
.L_5:


//--------------------- .nv.compat                --------------------------
	.section	.nv.compat,"",@"SHT_CUDA_COMPAT_INFO"
	.align	4
        /*0000*/ 	.byte	0x02, 0x09, 0x00, 0x00, 0x02, 0x02, 0x01, 0x00, 0x02, 0x05, 0x05, 0x00, 0x03, 0x07, 0x01, 0x01
        /*0010*/ 	.byte	0x02, 0x03, 0x00, 0x00, 0x02, 0x06, 0x01, 0x00, 0x04, 0x0b, 0x08, 0x00, 0x09, 0x00, 0x00, 0x00
        /*0020*/ 	.byte	0x00, 0x00, 0x00, 0x00


//--------------------- .nv.info.shf              --------------------------
	.section	.nv.info.shf,"",@"SHT_CUDA_INFO"
	.sectionflags	@""
	.align	4


	//----- nvinfo : EIATTR_CUDA_API_VERSION
	.align		4
        /*0000*/ 	.byte	0x04, 0x37
        /*0002*/ 	.short	(.L_7 - .L_6)
.L_6:
        /*0004*/ 	.word	0x00000082


	//----- nvinfo : EIATTR_KPARAM_INFO
	.align		4
.L_7:
        /*0008*/ 	.byte	0x04, 0x17
        /*000a*/ 	.short	(.L_9 - .L_8)
.L_8:
        /*000c*/ 	.word	0x00000000
        /*0010*/ 	.short	0x0001
        /*0012*/ 	.short	0x0008
        /*0014*/ 	.byte	0x00, 0xf0, 0x21, 0x00


	//----- nvinfo : EIATTR_KPARAM_INFO
	.align		4
.L_9:
        /*0018*/ 	.byte	0x04, 0x17
        /*001a*/ 	.short	(.L_11 - .L_10)
.L_10:
        /*001c*/ 	.word	0x00000000
        /*0020*/ 	.short	0x0000
        /*0022*/ 	.short	0x0000
        /*0024*/ 	.byte	0x00, 0xf0, 0x21, 0x00


	//----- nvinfo : EIATTR_SPARSE_MMA_MASK
	.align		4
.L_11:
        /*0028*/ 	.byte	0x03, 0x50
        /*002a*/ 	.short	0x0000


	//----- nvinfo : EIATTR_MAXREG_COUNT
	.align		4
        /*002c*/ 	.byte	0x03, 0x1b
        /*002e*/ 	.short	0x00ff


	//----- nvinfo : EIATTR_MERCURY_ISA_VERSION
	.align		4
        /*0030*/ 	.byte	0x03, 0x5f
        /*0032*/ 	.short	0x0101


	//----- nvinfo : EIATTR_VRC_CTA_INIT_COUNT
	.align		4
        /*0034*/ 	.byte	0x02, 0x4a
	.zero		1
	.zero		1


	//----- nvinfo : EIATTR_EXIT_INSTR_OFFSETS
	.align		4
        /*0038*/ 	.byte	0x04, 0x1c
        /*003a*/ 	.short	(.L_13 - .L_12)


	//   ....[0]....
.L_12:
        /*003c*/ 	.word	0x00000080


	//----- nvinfo : EIATTR_CBANK_PARAM_SIZE
	.align		4
.L_13:
        /*0040*/ 	.byte	0x03, 0x19
        /*0042*/ 	.short	0x0010


	//----- nvinfo : EIATTR_PARAM_CBANK
	.align		4
        /*0044*/ 	.byte	0x04, 0x0a
        /*0046*/ 	.short	(.L_15 - .L_14)
	.align		4
.L_14:
        /*0048*/ 	.word	index@(.nv.constant0.shf)
        /*004c*/ 	.short	0x0380
        /*004e*/ 	.short	0x0010


	//----- nvinfo : EIATTR_SW_WAR
	.align		4
.L_15:
        /*0050*/ 	.byte	0x04, 0x36
        /*0052*/ 	.short	(.L_17 - .L_16)
.L_16:
        /*0054*/ 	.word	0x00000008
.L_17:


//--------------------- .nv.callgraph             --------------------------
	.section	.nv.callgraph,"",@"SHT_CUDA_CALLGRAPH"
	.align	4
	.sectionentsize	8
	.align		4
        /*0000*/ 	.word	0x00000000
	.align		4
        /*0004*/ 	.word	0xffffffff
	.align		4
        /*0008*/ 	.word	0x00000000
	.align		4
        /*000c*/ 	.word	0xfffffffe
	.align		4
        /*0010*/ 	.word	0x00000000
	.align		4
        /*0014*/ 	.word	0xfffffffd
	.align		4
        /*0018*/ 	.word	0x00000000
	.align		4
        /*001c*/ 	.word	0xfffffffc


//--------------------- .text.shf                 --------------------------
	.section	.text.shf,"ax",@progbits
	.align	128
        .global         shf
        .type           shf,@function
        .size           shf,(.L_x_1 - shf)
        .other          shf,@"STO_CUDA_ENTRY STV_DEFAULT"
shf:
.text.shf:
[----:B------:R-:W-:Y:S08]  /*0000*/  LDC R1, c[0x0][0x37c] ;  /* 0x0000df00ff017b82 */ /* 0x000ff00000000800 */
[----:B------:R-:W0:Y:S01]  /*0010*/  LDC.64 R2, c[0x0][0x380] ;  /* 0x0000e000ff027b82 */ /* 0x000e220000000a00 */
[----:B------:R-:W0:Y:S02]  /*0020*/  LDCU.64 UR4, c[0x0][0x358] ;  /* 0x00006b00ff0477ac */ /* 0x000e240008000a00 */
[----:B0-----:R-:W2:Y:S04]  /*0030*/  LD.E R0, desc[UR4][R2.64] ;  /* 0x0000000402007980 */ /* 0x001ea8000c101900 */
[----:B------:R-:W2:Y:S01]  /*0040*/  LD.E R7, desc[UR4][R2.64+0x4] ;  /* 0x0000040402077980 */ /* 0x000ea2000c101900 */
[----:B------:R-:W0:Y:S01]  /*0050*/  LDC.64 R4, c[0x0][0x388] ;  /* 0x0000e200ff047b82 */ /* 0x000e220000000a00 */
[----:B--2---:R-:W-:-:S05]  /*0060*/  SHF.L.W.U32.HI R7, R0, 0xe, R7 ;  /* 0x0000000e00077819 */ /* 0x004fca0000010e07 */
[----:B0-----:R-:W-:Y:S01]  /*0070*/  ST.E desc[UR4][R4.64], R7 ;  /* 0x0000000704007985 */ /* 0x001fe2000c101904 */
[----:B------:R-:W-:Y:S05]  /*0080*/  EXIT ;  /* 0x000000000000794d */ /* 0x000fea0003800000 */
.L_x_0:
[----:B------:R-:W-:-:S00]  /*0090*/  BRA `(.L_x_0) ;  /* 0xfffffffc00fc7947 */ /* 0x000fc0000383ffff */
[----:B------:R-:W-:-:S00]  /*00a0*/  NOP ;  /* 0x0000000000007918 */ /* 0x000fc00000000000 */
        /* <DEDUP_REMOVED lines=13> */
.L_x_1:


//--------------------- .nv.shared.reserved.0     --------------------------
	.section	.nv.shared.reserved.0,"aw",@nobits
	.weak		__nv_reservedSMEM_offset_0_alias
	.size		__nv_reservedSMEM_offset_0_alias, 0, 64
	.other		__nv_reservedSMEM_offset_0_alias,@"STO_CUDA_RESERVED_SHARED STV_DEFAULT"
__nv_reservedSMEM_offset_0_alias:
	.zero		0
	.zero		64


//--------------------- .nv.constant0.shf         --------------------------
	.section	.nv.constant0.shf,"a",@progbits
	.sectionflags	@""
	.align	4
.nv.constant0.shf:
	.zero		912


//--------------------- SYMBOLS --------------------------

	.type		.nv.reservedSmem.offset0,@object
	.size		.nv.reservedSmem.offset0,0x4
